//
// Generated by NVIDIA NVVM Compiler
//
// Compiler Build ID: CL-36424714
// Cuda compilation tools, release 13.0, V13.0.88
// Based on NVVM 20.0.0
//

.version 9.0
.target sm_100
.address_size 64

	// .globl	_Z7comparePiS_

.visible .entry _Z7comparePiS_(
	.param .u64 .ptr .align 1 _Z7comparePiS__param_0,
	.param .u64 .ptr .align 1 _Z7comparePiS__param_1
)
{
	.reg .pred 	%p<2>;
	.reg .b32 	%r<5>;
	.reg .b64 	%rd<11>;

	ld.param.u64 	%rd2, [_Z7comparePiS__param_0];
	ld.param.u64 	%rd3, [_Z7comparePiS__param_1];
	cvta.to.global.u64 	%rd1, %rd3;
	cvta.to.global.u64 	%rd4, %rd2;
	mov.u32 	%r1, %ctaid.x;
	mul.wide.u32 	%rd5, %r1, 4;
	add.s64 	%rd6, %rd4, %rd5;
	ld.global.u32 	%r2, [%rd6];
	setp.ne.s32 	%p1, %r2, 6;
	@%p1 bra 	$L__BB0_2;
	add.s64 	%rd10, %rd1, %rd5;
	mov.b32 	%r4, 1;
	st.global.u32 	[%rd10], %r4;
	bra.uni 	$L__BB0_3;
$L__BB0_2:
	add.s64 	%rd8, %rd1, %rd5;
	mov.b32 	%r3, 0;
	st.global.u32 	[%rd8], %r3;
$L__BB0_3:
	ret;

}


// ===== COMPILED SASS (sm_100) =====

	.target	sm_100

	.elftype	@"ET_EXEC"


//--------------------- .note.nv.tkinfo           --------------------------
	.section	.note.nv.tkinfo,"",@"SHT_NOTE"
	.sectionflags	@"SHF_NOTE_NV_TKINFO"
	.tkinfo
        /*0018*/ 	.word	0x00000002
        /*0030*/ 	.string	""
        /*0030*/ 	.string	"ptxas"
        /*0030*/ 	.string	"Cuda compilation tools, release 13.0, V13.0.88"
        /*0030*/ 	.string	"Build cuda_13.0.r13.0/compiler.36424714_0"
        /*0030*/ 	.string	"-arch sm_100 -m 64 "



//--------------------- .note.nv.cuinfo           --------------------------
	.section	.note.nv.cuinfo,"",@"SHT_NOTE"
	.sectionflags	@"SHF_NOTE_NV_CUINFO"
        /*0018*/ 	.short	0x0002
        /*001a*/ 	.short	0x0064
        /*001c*/ 	.short	0x0082
	.zero		2


//--------------------- .nv.info                  --------------------------
	.section	.nv.info,"",@"SHT_CUDA_INFO"
	.align	4


	//----- nvinfo : EIATTR_REGCOUNT
	.align		4
        /*0000*/ 	.byte	0x04, 0x2f
        /*0002*/ 	.short	(.L_1 - .L_0)
	.align		4
.L_0:
        /*0004*/ 	.word	index@(_Z7comparePiS_)
        /*0008*/ 	.word	0x0000000c


	//----- nvinfo : EIATTR_FRAME_SIZE
	.align		4
.L_1:
        /*000c*/ 	.byte	0x04, 0x11
        /*000e*/ 	.short	(.L_3 - .L_2)
	.align		4
.L_2:
        /*0010*/ 	.word	index@(_Z7comparePiS_)
        /*0014*/ 	.word	0x00000000


	//----- nvinfo : EIATTR_MIN_STACK_SIZE
	.align		4
.L_3:
        /*0018*/ 	.byte	0x04, 0x12
        /*001a*/ 	.short	(.L_5 - .L_4)
	.align		4
.L_4:
        /*001c*/ 	.word	index@(_Z7comparePiS_)
        /*0020*/ 	.word	0x00000000
.L_5:


//--------------------- .nv.compat                --------------------------
	.section	.nv.compat,"",@"SHT_CUDA_COMPAT_INFO"
	.align	4
        /*0000*/ 	.byte	0x02, 0x09, 0x00, 0x00, 0x02, 0x02, 0x01, 0x00, 0x02, 0x05, 0x05, 0x00, 0x03, 0x07, 0x01, 0x01
        /*0010*/ 	.byte	0x02, 0x03, 0x00, 0x00, 0x02, 0x06, 0x01, 0x00, 0x04, 0x0b, 0x08, 0x00, 0x09, 0x00, 0x00, 0x00
        /*0020*/ 	.byte	0x00, 0x00, 0x00, 0x00


//--------------------- .nv.info._Z7comparePiS_   --------------------------
	.section	.nv.info._Z7comparePiS_,"",@"SHT_CUDA_INFO"
	.sectionflags	@""
	.align	4


	//----- nvinfo : EIATTR_CUDA_API_VERSION
	.align		4
        /*0000*/ 	.byte	0x04, 0x37
        /*0002*/ 	.short	(.L_7 - .L_6)
.L_6:
        /*0004*/ 	.word	0x00000082


	//----- nvinfo : EIATTR_KPARAM_INFO
	.align		4
.L_7:
        /*0008*/ 	.byte	0x04, 0x17
        /*000a*/ 	.short	(.L_9 - .L_8)
.L_8:
        /*000c*/ 	.word	0x00000000
        /*0010*/ 	.short	0x0001
        /*0012*/ 	.short	0x0008
        /*0014*/ 	.byte	0x00, 0xf5, 0x21, 0x00


	//----- nvinfo : EIATTR_KPARAM_INFO
	.align		4
.L_9:
        /*0018*/ 	.byte	0x04, 0x17
        /*001a*/ 	.short	(.L_11 - .L_10)
.L_10:
        /*001c*/ 	.word	0x00000000
        /*0020*/ 	.short	0x0000
        /*0022*/ 	.short	0x0000
        /*0024*/ 	.byte	0x00, 0xf5, 0x21, 0x00


	//----- nvinfo : EIATTR_SPARSE_MMA_MASK
	.align		4
.L_11:
        /*0028*/ 	.byte	0x03, 0x50
        /*002a*/ 	.short	0x0000


	//----- nvinfo : EIATTR_MAXREG_COUNT
	.align		4
        /*002c*/ 	.byte	0x03, 0x1b
        /*002e*/ 	.short	0x00ff


	//----- nvinfo : EIATTR_MERCURY_ISA_VERSION
	.align		4
        /*0030*/ 	.byte	0x03, 0x5f
        /*0032*/ 	.short	0x0101


	//----- nvinfo : EIATTR_VRC_CTA_INIT_COUNT
	.align		4
        /*0034*/ 	.byte	0x02, 0x4a
	.zero		1
	.zero		1


	//----- nvinfo : EIATTR_EXIT_INSTR_OFFSETS
	.align		4
        /*0038*/ 	.byte	0x04, 0x1c
        /*003a*/ 	.short	(.L_13 - .L_12)


	//   ....[0]....
.L_12:
        /*003c*/ 	.word	0x000000b0


	//   ....[1]....
        /*0040*/ 	.word	0x000000f0


	//----- nvinfo : EIATTR_CBANK_PARAM_SIZE
	.align		4
.L_13:
        /*0044*/ 	.byte	0x03, 0x19
        /*0046*/ 	.short	0x0010


	//----- nvinfo : EIATTR_PARAM_CBANK
	.align		4
        /*0048*/ 	.byte	0x04, 0x0a
        /*004a*/ 	.short	(.L_15 - .L_14)
	.align		4
.L_14:
        /*004c*/ 	.word	index@(.nv.constant0._Z7comparePiS_)
        /*0050*/ 	.short	0x0380
        /*0052*/ 	.short	0x0010


	//----- nvinfo : EIATTR_SW_WAR
	.align		4
.L_15:
        /*0054*/ 	.byte	0x04, 0x36
        /*0056*/ 	.short	(.L_17 - .L_16)
.L_16:
        /*0058*/ 	.word	0x00000008
.L_17:


//--------------------- .nv.callgraph             --------------------------
	.section	.nv.callgraph,"",@"SHT_CUDA_CALLGRAPH"
	.align	4
	.sectionentsize	8
	.align		4
        /*0000*/ 	.word	0x00000000
	.align		4
        /*0004*/ 	.word	0xffffffff
	.align		4
        /*0008*/ 	.word	0x00000000
	.align		4
        /*000c*/ 	.word	0xfffffffe
	.align		4
        /*0010*/ 	.word	0x00000000
	.align		4
        /*0014*/ 	.word	0xfffffffd
	.align		4
        /*0018*/ 	.word	0x00000000
	.align		4
        /*001c*/ 	.word	0xfffffffc


//--------------------- .text._Z7comparePiS_      --------------------------
	.section	.text._Z7comparePiS_,"ax",@progbits
	.align	128
        .global         _Z7comparePiS_
        .type           _Z7comparePiS_,@function
        .size           _Z7comparePiS_,(.L_x_1 - _Z7comparePiS_)
        .other          _Z7comparePiS_,@"STO_CUDA_ENTRY STV_DEFAULT"
_Z7comparePiS_:
.text._Z7comparePiS_:
[----:B------:R-:W-:Y:S01]  /*0000*/  LDC R1, c[0x0][0x37c] ;  /* 0x0000df00ff017b82 */ /* 0x000fe20000000800 */
[----:B------:R-:W0:Y:S07]  /*0010*/  S2R R7, SR_CTAID.X ;  /* 0x0000000000077919 */ /* 0x000e2e0000002500 */
[----:B------:R-:W0:Y:S01]  /*0020*/  LDC.64 R2, c[0x0][0x380] ;  /* 0x0000e000ff027b82 */ /* 0x000e220000000a00 */
[----:B------:R-:W1:Y:S01]  /*0030*/  LDCU.64 UR4, c[0x0][0x358] ;  /* 0x00006b00ff0477ac */ /* 0x000e620008000a00 */
[----:B0-----:R-:W-:-:S06]  /*0040*/  IMAD.WIDE.U32 R2, R7, 0x4, R2 ;  /* 0x0000000407027825 */ /* 0x001fcc00078e0002 */
[----:B-1----:R-:W2:Y:S02]  /*0050*/  LDG.E R2, desc[UR4][R2.64] ;  /* 0x0000000402027981 */ /* 0x002ea4000c1e1900 */
[----:B--2---:R-:W-:-:S13]  /*0060*/  ISETP.NE.AND P0, PT, R2, 0x6, PT ;  /* 0x000000060200780c */ /* 0x004fda0003f05270 */
[----:B------:R-:W0:Y:S01]  /*0070*/  @!P0 LDC.64 R4, c[0x0][0x388] ;  /* 0x0000e200ff048b82 */ /* 0x000e220000000a00 */
[----:B------:R-:W-:Y:S01]  /*0080*/  @!P0 MOV R9, 0x1 ;  /* 0x0000000100098802 */ /* 0x000fe20000000f00 */
[----:B0-----:R-:W-:-:S05]  /*0090*/  @!P0 IMAD.WIDE.U32 R4, R7, 0x4, R4 ;  /* 0x0000000407048825 */ /* 0x001fca00078e0004 */
[----:B------:R0:W-:Y:S01]  /*00a0*/  @!P0 STG.E desc[UR4][R4.64], R9 ;  /* 0x0000000904008986 */ /* 0x0001e2000c101904 */
[----:B------:R-:W-:Y:S05]  /*00b0*/  @!P0 EXIT ;  /* 0x000000000000894d */ /* 0x000fea0003800000 */
[----:B------:R-:W1:Y:S02]  /*00c0*/  LDC.64 R2, c[0x0][0x388] ;  /* 0x0000e200ff027b82 */ /* 0x000e640000000a00 */
[----:B-1----:R-:W-:-:S05]  /*00d0*/  IMAD.WIDE.U32 R2, R7, 0x4, R2 ;  /* 0x0000000407027825 */ /* 0x002fca00078e0002 */
[----:B------:R-:W-:Y:S01]  /*00e0*/  STG.E desc[UR4][R2.64], RZ ;  /* 0x000000ff02007986 */ /* 0x000fe2000c101904 */
[----:B------:R-:W-:Y:S05]  /*00f0*/  EXIT ;  /* 0x000000000000794d */ /* 0x000fea0003800000 */
.L_x_0:
[----:B------:R-:W-:-:S00]  /*0100*/  BRA `(.L_x_0) ;  /* 0xfffffffc00fc7947 */ /* 0x000fc0000383ffff */
[----:B------:R-:W-:-:S00]  /*0110*/  NOP ;  /* 0x0000000000007918 */ /* 0x000fc00000000000 */
        /* <DEDUP_REMOVED lines=14> */
.L_x_1:


//--------------------- .nv.shared.reserved.0     --------------------------
	.section	.nv.shared.reserved.0,"aw",@nobits
	.weak		__nv_reservedSMEM_offset_0_alias
	.size		__nv_reservedSMEM_offset_0_alias, 0, 64
	.other		__nv_reservedSMEM_offset_0_alias,@"STO_CUDA_RESERVED_SHARED STV_DEFAULT"
__nv_reservedSMEM_offset_0_alias:
	.zero		0
	.zero		64


//--------------------- .nv.constant0._Z7comparePiS_ --------------------------
	.section	.nv.constant0._Z7comparePiS_,"a",@progbits
	.sectionflags	@""
	.align	4
.nv.constant0._Z7comparePiS_:
	.zero		912


//--------------------- SYMBOLS --------------------------

	.type		.nv.reservedSmem.offset0,@object
	.size		.nv.reservedSmem.offset0,0x4
